//
// Generated by NVIDIA NVVM Compiler
//
// Compiler Build ID: CL-36424714
// Cuda compilation tools, release 13.0, V13.0.88
// Based on NVVM 20.0.0
//

.version 9.0
.target sm_100
.address_size 64

	// .globl	_Z5hellov
.extern .func  (.param .b32 func_retval0) vprintf
(
	.param .b64 vprintf_param_0,
	.param .b64 vprintf_param_1
)
;
.global .align 1 .b8 $str[6] = {105, 110, 116, 101, 108};

.visible .entry _Z5hellov()
{
	.reg .b32 	%r<3>;
	.reg .b64 	%rd<3>;

	mov.u64 	%rd1, $str;
	cvta.global.u64 	%rd2, %rd1;
	{ // callseq 0, 0
	.param .b64 param0;
	st.param.b64 	[param0], %rd2;
	.param .b64 param1;
	st.param.b64 	[param1], 0;
	.param .b32 retval0;
	call.uni (retval0), 
	vprintf, 
	(
	param0, 
	param1
	);
	ld.param.b32 	%r1, [retval0];
	} // callseq 0
	ret;

}


// ===== COMPILED SASS (sm_100) =====

	.target	sm_100

	.elftype	@"ET_EXEC"


//--------------------- .note.nv.tkinfo           --------------------------
	.section	.note.nv.tkinfo,"",@"SHT_NOTE"
	.sectionflags	@"SHF_NOTE_NV_TKINFO"
	.tkinfo
        /*0018*/ 	.word	0x00000002
        /*0030*/ 	.string	""
        /*0030*/ 	.string	"ptxas"
        /*0030*/ 	.string	"Cuda compilation tools, release 13.0, V13.0.88"
        /*0030*/ 	.string	"Build cuda_13.0.r13.0/compiler.36424714_0"
        /*0030*/ 	.string	"-arch sm_100 -m 64 "



//--------------------- .note.nv.cuinfo           --------------------------
	.section	.note.nv.cuinfo,"",@"SHT_NOTE"
	.sectionflags	@"SHF_NOTE_NV_CUINFO"
        /*0018*/ 	.short	0x0002
        /*001a*/ 	.short	0x0064
        /*001c*/ 	.short	0x0082
	.zero		2


//--------------------- .nv.info                  --------------------------
	.section	.nv.info,"",@"SHT_CUDA_INFO"
	.align	4


	//----- nvinfo : EIATTR_REGCOUNT
	.align		4
        /*0000*/ 	.byte	0x04, 0x2f
        /*0002*/ 	.short	(.L_2 - .L_1)
	.align		4
.L_1:
        /*0004*/ 	.word	index@(_Z5hellov)
        /*0008*/ 	.word	0x00000018


	//----- nvinfo : EIATTR_FRAME_SIZE
	.align		4
.L_2:
        /*000c*/ 	.byte	0x04, 0x11
        /*000e*/ 	.short	(.L_4 - .L_3)
	.align		4
.L_3:
        /*0010*/ 	.word	index@(_Z5hellov)
        /*0014*/ 	.word	0x00000000


	//----- nvinfo : EIATTR_MIN_STACK_SIZE
	.align		4
.L_4:
        /*0018*/ 	.byte	0x04, 0x12
        /*001a*/ 	.short	(.L_6 - .L_5)
	.align		4
.L_5:
        /*001c*/ 	.word	index@(_Z5hellov)
        /*0020*/ 	.word	0x00000000
.L_6:


//--------------------- .nv.compat                --------------------------
	.section	.nv.compat,"",@"SHT_CUDA_COMPAT_INFO"
	.align	4
        /*0000*/ 	.byte	0x02, 0x09, 0x00, 0x00, 0x02, 0x02, 0x01, 0x00, 0x02, 0x05, 0x05, 0x00, 0x03, 0x07, 0x01, 0x01
        /*0010*/ 	.byte	0x02, 0x03, 0x00, 0x00, 0x02, 0x06, 0x01, 0x00, 0x04, 0x0b, 0x08, 0x00, 0x09, 0x00, 0x00, 0x00
        /*0020*/ 	.byte	0x00, 0x00, 0x00, 0x00


//--------------------- .nv.info._Z5hellov        --------------------------
	.section	.nv.info._Z5hellov,"",@"SHT_CUDA_INFO"
	.sectionflags	@""
	.align	4


	//----- nvinfo : EIATTR_CUDA_API_VERSION
	.align		4
        /*0000*/ 	.byte	0x04, 0x37
        /*0002*/ 	.short	(.L_8 - .L_7)
.L_7:
        /*0004*/ 	.word	0x00000082


	//----- nvinfo : EIATTR_SPARSE_MMA_MASK
	.align		4
.L_8:
        /*0008*/ 	.byte	0x03, 0x50
        /*000a*/ 	.short	0x0000


	//----- nvinfo : EIATTR_MAXREG_COUNT
	.align		4
        /*000c*/ 	.byte	0x03, 0x1b
        /*000e*/ 	.short	0x00ff


	//----- nvinfo : EIATTR_EXTERNS
	.align		4
        /*0010*/ 	.byte	0x04, 0x0f
        /*0012*/ 	.short	(.L_10 - .L_9)


	//   ....[0]....
	.align		4
.L_9:
        /*0014*/ 	.word	index@(vprintf)


	//----- nvinfo : EIATTR_MERCURY_ISA_VERSION
	.align		4
.L_10:
        /*0018*/ 	.byte	0x03, 0x5f
        /*001a*/ 	.short	0x0101


	//----- nvinfo : EIATTR_VRC_CTA_INIT_COUNT
	.align		4
        /*001c*/ 	.byte	0x02, 0x4a
	.zero		1
	.zero		1


	//----- nvinfo : EIATTR_SYSCALL_OFFSETS
	.align		4
        /*0020*/ 	.byte	0x04, 0x46
        /*0022*/ 	.short	(.L_12 - .L_11)


	//   ....[0]....
.L_11:
        /*0024*/ 	.word	0x00000080


	//----- nvinfo : EIATTR_EXIT_INSTR_OFFSETS
	.align		4
.L_12:
        /*0028*/ 	.byte	0x04, 0x1c
        /*002a*/ 	.short	(.L_14 - .L_13)


	//   ....[0]....
.L_13:
        /*002c*/ 	.word	0x00000090


	//----- nvinfo : EIATTR_SW_WAR
	.align		4
.L_14:
        /*0030*/ 	.byte	0x04, 0x36
        /*0032*/ 	.short	(.L_16 - .L_15)
.L_15:
        /*0034*/ 	.word	0x00000008
.L_16:


//--------------------- .nv.callgraph             --------------------------
	.section	.nv.callgraph,"",@"SHT_CUDA_CALLGRAPH"
	.align	4
	.sectionentsize	8
	.align		4
        /*0000*/ 	.word	0x00000000
	.align		4
        /*0004*/ 	.word	0xffffffff
	.align		4
        /*0008*/ 	.word	index@(_Z5hellov)
	.align		4
        /*000c*/ 	.word	index@(vprintf)
	.align		4
        /*0010*/ 	.word	0x00000000
	.align		4
        /*0014*/ 	.word	0xfffffffe
	.align		4
        /*0018*/ 	.word	0x00000000
	.align		4
        /*001c*/ 	.word	0xfffffffd
	.align		4
        /*0020*/ 	.word	0x00000000
	.align		4
        /*0024*/ 	.word	0xfffffffc


//--------------------- .nv.constant4             --------------------------
	.section	.nv.constant4,"a",@progbits
	.align	8
	.align		8
.nv.constant4:
        /*0000*/ 	.dword	vprintf
	.align		8
        /*0008*/ 	.dword	$str


//--------------------- .text._Z5hellov           --------------------------
	.section	.text._Z5hellov,"ax",@progbits
	.align	128
        .global         _Z5hellov
        .type           _Z5hellov,@function
        .size           _Z5hellov,(.L_x_2 - _Z5hellov)
        .other          _Z5hellov,@"STO_CUDA_ENTRY STV_DEFAULT"
_Z5hellov:
.text._Z5hellov:
[----:B------:R-:W0:Y:S01]  /*0000*/  LDC R1, c[0x0][0x37c] ;  /* 0x0000df00ff017b82 */ /* 0x000e220000000800 */
[----:B------:R-:W-:Y:S01]  /*0010*/  MOV R0, 0x0 ;  /* 0x0000000000007802 */ /* 0x000fe20000000f00 */
[----:B------:R-:W1:Y:S01]  /*0020*/  LDCU.64 UR4, c[0x4][0x8] ;  /* 0x01000100ff0477ac */ /* 0x000e620008000a00 */
[----:B------:R-:W-:-:S05]  /*0030*/  CS2R R6, SRZ ;  /* 0x0000000000067805 */ /* 0x000fca000001ff00 */
[----:B------:R2:W3:Y:S01]  /*0040*/  LDC.64 R2, c[0x4][R0] ;  /* 0x0100000000027b82 */ /* 0x0004e20000000a00 */
[----:B-1----:R-:W-:Y:S02]  /*0050*/  IMAD.U32 R4, RZ, RZ, UR4 ;  /* 0x00000004ff047e24 */ /* 0x002fe4000f8e00ff */
[----:B--2---:R-:W-:-:S07]  /*0060*/  IMAD.U32 R5, RZ, RZ, UR5 ;  /* 0x00000005ff057e24 */ /* 0x004fce000f8e00ff */
[----:B------:R-:W-:-:S07]  /*0070*/  LEPC R20, `(.L_x_0) ;  /* 0x000000001014794e */ /* 0x000fce0000000000 */
[----:B0--3--:R-:W-:Y:S05]  /*0080*/  CALL.ABS.NOINC R2 ;  /* 0x0000000002007343 */ /* 0x009fea0003c00000 */
.L_x_0:
[----:B------:R-:W-:Y:S05]  /*0090*/  EXIT ;  /* 0x000000000000794d */ /* 0x000fea0003800000 */
.L_x_1:
[----:B------:R-:W-:-:S00]  /*00a0*/  BRA `(.L_x_1) ;  /* 0xfffffffc00fc7947 */ /* 0x000fc0000383ffff */
[----:B------:R-:W-:-:S00]  /*00b0*/  NOP ;  /* 0x0000000000007918 */ /* 0x000fc00000000000 */
        /* <DEDUP_REMOVED lines=12> */
.L_x_2:


//--------------------- .nv.global.init           --------------------------
	.section	.nv.global.init,"aw",@progbits
.nv.global.init:
	.type		$str,@object
	.size		$str,(.L_0 - $str)
$str:
        /*0000*/ 	.byte	0x69, 0x6e, 0x74, 0x65, 0x6c, 0x00
.L_0:


//--------------------- .nv.shared.reserved.0     --------------------------
	.section	.nv.shared.reserved.0,"aw",@nobits
	.weak		__nv_reservedSMEM_offset_0_alias
	.size		__nv_reservedSMEM_offset_0_alias, 0, 64
	.other		__nv_reservedSMEM_offset_0_alias,@"STO_CUDA_RESERVED_SHARED STV_DEFAULT"
__nv_reservedSMEM_offset_0_alias:
	.zero		0
	.zero		64


//--------------------- .nv.constant0._Z5hellov   --------------------------
	.section	.nv.constant0._Z5hellov,"a",@progbits
	.sectionflags	@""
	.align	4
.nv.constant0._Z5hellov:
	.zero		896


//--------------------- SYMBOLS --------------------------

	.type		.nv.reservedSmem.offset0,@object
	.size		.nv.reservedSmem.offset0,0x4
	.type		vprintf,@function
